	.headerflags	@"EF_CUDA_TEXMODE_UNIFIED EF_CUDA_64BIT_ADDRESS EF_CUDA_ACCELERATORS EF_CUDA_SM90 EF_CUDA_VIRTUAL_SM(EF_CUDA_SM90)"
	.elftype	@"ET_EXEC"


//--------------------- .nv.info                  --------------------------
	.section	.nv.info,"",@"SHT_CUDA_INFO"
	.align	4


	//----- nvinfo : EIATTR_REGCOUNT
	.align		4
        /*0000*/ 	.byte	0x04, 0x2f
        /*0002*/ 	.short	(.L_1 - .L_0)
	.align		4
.L_0:
        /*0004*/ 	.word	index@(triton_poi_fused__to_copy_12)
        /*0008*/ 	.word	0x0000000a


	//----- nvinfo : EIATTR_MIN_STACK_SIZE
	.align		4
.L_1:
        /*000c*/ 	.byte	0x04, 0x12
        /*000e*/ 	.short	(.L_3 - .L_2)
	.align		4
.L_2:
        /*0010*/ 	.word	index@(triton_poi_fused__to_copy_12)
        /*0014*/ 	.word	0x00000000


	//----- nvinfo : EIATTR_FRAME_SIZE
	.align		4
.L_3:
        /*0018*/ 	.byte	0x04, 0x11
        /*001a*/ 	.short	(.L_5 - .L_4)
	.align		4
.L_4:
        /*001c*/ 	.word	index@(triton_poi_fused__to_copy_12)
        /*0020*/ 	.word	0x00000000


	//----- nvinfo : EIATTR_MIN_STACK_SIZE
	.align		4
.L_5:
        /*0024*/ 	.byte	0x04, 0x12
        /*0026*/ 	.short	(.L_7 - .L_6)
	.align		4
.L_6:
        /*0028*/ 	.word	index@(triton_poi_fused__to_copy_12)
        /*002c*/ 	.word	0x00000000
.L_7:


//--------------------- .nv.info.triton_poi_fused__to_copy_12 --------------------------
	.section	.nv.info.triton_poi_fused__to_copy_12,"",@"SHT_CUDA_INFO"
	.sectionflags	@""
	.align	4


	//----- nvinfo : EIATTR_CUDA_API_VERSION
	.align		4
        /*0000*/ 	.byte	0x04, 0x37
        /*0002*/ 	.short	(.L_9 - .L_8)
.L_8:
        /*0004*/ 	.word	0x0000007c


	//----- nvinfo : EIATTR_KPARAM_INFO
	.align		4
.L_9:
        /*0008*/ 	.byte	0x04, 0x17
        /*000a*/ 	.short	(.L_11 - .L_10)
.L_10:
        /*000c*/ 	.word	0x00000000
        /*0010*/ 	.short	0x0001
        /*0012*/ 	.short	0x0008
        /*0014*/ 	.byte	0x00, 0xf0, 0x11, 0x00


	//----- nvinfo : EIATTR_KPARAM_INFO
	.align		4
.L_11:
        /*0018*/ 	.byte	0x04, 0x17
        /*001a*/ 	.short	(.L_13 - .L_12)
.L_12:
        /*001c*/ 	.word	0x00000000
        /*0020*/ 	.short	0x0000
        /*0022*/ 	.short	0x0000
        /*0024*/ 	.byte	0x00, 0xf4, 0x21, 0x00


	//----- nvinfo : EIATTR_SPARSE_MMA_MASK
	.align		4
.L_13:
        /*0028*/ 	.byte	0x03, 0x50
        /*002a*/ 	.short	0x0000


	//----- nvinfo : EIATTR_MAXREG_COUNT
	.align		4
        /*002c*/ 	.byte	0x03, 0x1b
        /*002e*/ 	.short	0x00ff


	//----- nvinfo : EIATTR_EXIT_INSTR_OFFSETS
	.align		4
        /*0030*/ 	.byte	0x04, 0x1c
        /*0032*/ 	.short	(.L_15 - .L_14)


	//   ....[0]....
.L_14:
        /*0034*/ 	.word	0x00000100


	//   ....[1]....
        /*0038*/ 	.word	0x00000130


	//----- nvinfo : EIATTR_REQNTID
	.align		4
.L_15:
        /*003c*/ 	.byte	0x04, 0x10
        /*003e*/ 	.short	(.L_17 - .L_16)
.L_16:
        /*0040*/ 	.word	0x00000020
        /*0044*/ 	.word	0x00000001
        /*0048*/ 	.word	0x00000001


	//----- nvinfo : EIATTR_CBANK_PARAM_SIZE
	.align		4
.L_17:
        /*004c*/ 	.byte	0x03, 0x19
        /*004e*/ 	.short	0x000c


	//----- nvinfo : EIATTR_PARAM_CBANK
	.align		4
        /*0050*/ 	.byte	0x04, 0x0a
        /*0052*/ 	.short	(.L_19 - .L_18)
	.align		4
.L_18:
        /*0054*/ 	.word	index@(.nv.constant0.triton_poi_fused__to_copy_12)
        /*0058*/ 	.short	0x0210
        /*005a*/ 	.short	0x000c


	//----- nvinfo : EIATTR_SW_WAR
	.align		4
.L_19:
        /*005c*/ 	.byte	0x04, 0x36
        /*005e*/ 	.short	(.L_21 - .L_20)
.L_20:
        /*0060*/ 	.word	0x00000008
.L_21:


//--------------------- .nv.callgraph             --------------------------
	.section	.nv.callgraph,"",@"SHT_CUDA_CALLGRAPH"
	.align	4
	.sectionentsize	8
	.align		4
        /*0000*/ 	.word	0x00000000
	.align		4
        /*0004*/ 	.word	0xffffffff
	.align		4
        /*0008*/ 	.word	0x00000000
	.align		4
        /*000c*/ 	.word	0xfffffffe
	.align		4
        /*0010*/ 	.word	0x00000000
	.align		4
        /*0014*/ 	.word	0xfffffffd
	.align		4
        /*0018*/ 	.word	0x00000000
	.align		4
        /*001c*/ 	.word	0xfffffffc


//--------------------- .text.triton_poi_fused__to_copy_12 --------------------------
	.section	.text.triton_poi_fused__to_copy_12,"ax",@progbits
	.align	128
        .global         triton_poi_fused__to_copy_12
        .type           triton_poi_fused__to_copy_12,@function
        .size           triton_poi_fused__to_copy_12,(.L_x_1 - triton_poi_fused__to_copy_12)
        .other          triton_poi_fused__to_copy_12,@"STO_CUDA_ENTRY STV_DEFAULT"
triton_poi_fused__to_copy_12:
.text.triton_poi_fused__to_copy_12:
[----:B------:R-:W0:Y:S02]  /*0000*/  LDC R1, c[0x0][0x28] ;  /* 0x00000a00ff017b82 */ /* 0x000e240000000800 */
[----:B------:R-:W1:Y:S01]  /*0010*/  S2R R6, SR_TID.X ;  /* 0x0000000000067919 */ /* 0x000e620000002100 */
[----:B------:R-:W-:Y:S01]  /*0020*/  IMAD.MOV.U32 R7, RZ, RZ, 0x3e400000 ;  /* 0x3e400000ff077424 */ /* 0x000fe200078e00ff */
[----:B------:R-:W2:Y:S01]  /*0030*/  LDC.64 R2, c[0x0][0x210] ;  /* 0x00008400ff027b82 */ /* 0x000ea20000000a00 */
[----:B------:R-:W3:Y:S01]  /*0040*/  S2R R5, SR_CTAID.X ;  /* 0x0000000000057919 */ /* 0x000ee20000002500 */
[C---:B-1----:R-:W-:Y:S02]  /*0050*/  LOP3.LUT R0, R6.reuse, 0xf, RZ, 0xc0, !PT ;  /* 0x0000000f06007812 */ /* 0x042fe400078ec0ff */
[----:B------:R-:W-:-:S03]  /*0060*/  LOP3.LUT P0, RZ, R6, 0x10, RZ, 0xc0, !PT ;  /* 0x0000001006ff7812 */ /* 0x000fc6000780c0ff */
[----:B---3--:R-:W-:-:S04]  /*0070*/  IMAD R5, R5, 0x10, R0 ;  /* 0x0000001005057824 */ /* 0x008fc800078e0200 */
[C---:B--2---:R-:W-:Y:S01]  /*0080*/  IMAD.WIDE R2, R5.reuse, 0x8, R2 ;  /* 0x0000000805027825 */ /* 0x044fe200078e0202 */
[----:B------:R-:W-:Y:S02]  /*0090*/  I2FP.F32.S32 R0, R5 ;  /* 0x0000000500007245 */ /* 0x000fe40000201400 */
[----:B------:R-:W-:-:S03]  /*00a0*/  ISETP.LT.AND P0, PT, R5, 0x10, !P0 ;  /* 0x000000100500780c */ /* 0x000fc60004701270 */
[----:B------:R-:W-:-:S04]  /*00b0*/  FADD R0, R0, 0.5 ;  /* 0x3f00000000007421 */ /* 0x000fc80000000000 */
[----:B------:R-:W-:-:S05]  /*00c0*/  FFMA R0, R0, R7, -0.5 ;  /* 0xbf00000000007423 */ /* 0x000fca0000000007 */
[----:B------:R-:W-:-:S04]  /*00d0*/  FMNMX R0, RZ, R0, !PT ;  /* 0x00000000ff007209 */ /* 0x000fc80007800000 */
[----:B------:R-:W1:Y:S02]  /*00e0*/  F2I.TRUNC.NTZ R4, R0 ;  /* 0x0000000000047305 */ /* 0x000e64000020f100 */
[----:B-1----:R-:W-:Y:S01]  /*00f0*/  SHF.R.S32.HI R5, RZ, 0x1f, R4 ;  /* 0x0000001fff057819 */ /* 0x002fe20000011404 */
[----:B------:R-:W-:Y:S06]  /*0100*/  @!P0 EXIT ;  /* 0x000000000000894d */ /* 0x000fec0003800000 */
[----:B------:R-:W-:Y:S02]  /*0110*/  ULDC.64 UR4, c[0x0][0x208] ;  /* 0x0000820000047ab9 */ /* 0x000fe40000000a00 */
[----:B------:R-:W-:Y:S01]  /*0120*/  STG.E.64 desc[UR4][R2.64], R4 ;  /* 0x0000000402007986 */ /* 0x000fe2000c101b04 */
[----:B------:R-:W-:Y:S05]  /*0130*/  EXIT ;  /* 0x000000000000794d */ /* 0x000fea0003800000 */
.L_x_0:
[----:B------:R-:W-:-:S00]  /*0140*/  BRA `(.L_x_0) ;  /* 0xfffffffc00fc7947 */ /* 0x000fc0000383ffff */
[----:B------:R-:W-:-:S00]  /*0150*/  NOP ;  /* 0x0000000000007918 */ /* 0x000fc00000000000 */
        /* <DEDUP_REMOVED lines=10> */
.L_x_1:


//--------------------- .nv.constant0.triton_poi_fused__to_copy_12 --------------------------
	.section	.nv.constant0.triton_poi_fused__to_copy_12,"a",@progbits
	.sectionflags	@""
	.align	4
.nv.constant0.triton_poi_fused__to_copy_12:
	.zero		540
